	.headerflags	@"EF_CUDA_TEXMODE_UNIFIED EF_CUDA_64BIT_ADDRESS EF_CUDA_ACCELERATORS EF_CUDA_SM90 EF_CUDA_VIRTUAL_SM(EF_CUDA_SM90)"
	.elftype	@"ET_EXEC"


//--------------------- .nv.info                  --------------------------
	.section	.nv.info,"",@"SHT_CUDA_INFO"
	.align	4


	//----- nvinfo : EIATTR_REGCOUNT
	.align		4
        /*0000*/ 	.byte	0x04, 0x2f
        /*0002*/ 	.short	(.L_1 - .L_0)
	.align		4
.L_0:
        /*0004*/ 	.word	index@(triton_poi_fused__to_copy_add_arange_clamp_mul_sub_12)
        /*0008*/ 	.word	0x0000000a


	//----- nvinfo : EIATTR_MIN_STACK_SIZE
	.align		4
.L_1:
        /*000c*/ 	.byte	0x04, 0x12
        /*000e*/ 	.short	(.L_3 - .L_2)
	.align		4
.L_2:
        /*0010*/ 	.word	index@(triton_poi_fused__to_copy_add_arange_clamp_mul_sub_12)
        /*0014*/ 	.word	0x00000000


	//----- nvinfo : EIATTR_FRAME_SIZE
	.align		4
.L_3:
        /*0018*/ 	.byte	0x04, 0x11
        /*001a*/ 	.short	(.L_5 - .L_4)
	.align		4
.L_4:
        /*001c*/ 	.word	index@(triton_poi_fused__to_copy_add_arange_clamp_mul_sub_12)
        /*0020*/ 	.word	0x00000000


	//----- nvinfo : EIATTR_MIN_STACK_SIZE
	.align		4
.L_5:
        /*0024*/ 	.byte	0x04, 0x12
        /*0026*/ 	.short	(.L_7 - .L_6)
	.align		4
.L_6:
        /*0028*/ 	.word	index@(triton_poi_fused__to_copy_add_arange_clamp_mul_sub_12)
        /*002c*/ 	.word	0x00000000
.L_7:


//--------------------- .nv.info.triton_poi_fused__to_copy_add_arange_clamp_mul_sub_12 --------------------------
	.section	.nv.info.triton_poi_fused__to_copy_add_arange_clamp_mul_sub_12,"",@"SHT_CUDA_INFO"
	.sectionflags	@""
	.align	4


	//----- nvinfo : EIATTR_CUDA_API_VERSION
	.align		4
        /*0000*/ 	.byte	0x04, 0x37
        /*0002*/ 	.short	(.L_9 - .L_8)
.L_8:
        /*0004*/ 	.word	0x0000007c


	//----- nvinfo : EIATTR_KPARAM_INFO
	.align		4
.L_9:
        /*0008*/ 	.byte	0x04, 0x17
        /*000a*/ 	.short	(.L_11 - .L_10)
.L_10:
        /*000c*/ 	.word	0x00000000
        /*0010*/ 	.short	0x0001
        /*0012*/ 	.short	0x0008
        /*0014*/ 	.byte	0x00, 0xf0, 0x11, 0x00


	//----- nvinfo : EIATTR_KPARAM_INFO
	.align		4
.L_11:
        /*0018*/ 	.byte	0x04, 0x17
        /*001a*/ 	.short	(.L_13 - .L_12)
.L_12:
        /*001c*/ 	.word	0x00000000
        /*0020*/ 	.short	0x0000
        /*0022*/ 	.short	0x0000
        /*0024*/ 	.byte	0x00, 0xf4, 0x21, 0x00


	//----- nvinfo : EIATTR_SPARSE_MMA_MASK
	.align		4
.L_13:
        /*0028*/ 	.byte	0x03, 0x50
        /*002a*/ 	.short	0x0000


	//----- nvinfo : EIATTR_MAXREG_COUNT
	.align		4
        /*002c*/ 	.byte	0x03, 0x1b
        /*002e*/ 	.short	0x00ff


	//----- nvinfo : EIATTR_EXIT_INSTR_OFFSETS
	.align		4
        /*0030*/ 	.byte	0x04, 0x1c
        /*0032*/ 	.short	(.L_15 - .L_14)


	//   ....[0]....
.L_14:
        /*0034*/ 	.word	0x00000110


	//   ....[1]....
        /*0038*/ 	.word	0x00000140


	//----- nvinfo : EIATTR_REQNTID
	.align		4
.L_15:
        /*003c*/ 	.byte	0x04, 0x10
        /*003e*/ 	.short	(.L_17 - .L_16)
.L_16:
        /*0040*/ 	.word	0x00000020
        /*0044*/ 	.word	0x00000001
        /*0048*/ 	.word	0x00000001


	//----- nvinfo : EIATTR_CBANK_PARAM_SIZE
	.align		4
.L_17:
        /*004c*/ 	.byte	0x03, 0x19
        /*004e*/ 	.short	0x000c


	//----- nvinfo : EIATTR_PARAM_CBANK
	.align		4
        /*0050*/ 	.byte	0x04, 0x0a
        /*0052*/ 	.short	(.L_19 - .L_18)
	.align		4
.L_18:
        /*0054*/ 	.word	index@(.nv.constant0.triton_poi_fused__to_copy_add_arange_clamp_mul_sub_12)
        /*0058*/ 	.short	0x0210
        /*005a*/ 	.short	0x000c


	//----- nvinfo : EIATTR_SW_WAR
	.align		4
.L_19:
        /*005c*/ 	.byte	0x04, 0x36
        /*005e*/ 	.short	(.L_21 - .L_20)
.L_20:
        /*0060*/ 	.word	0x00000008
.L_21:


//--------------------- .nv.callgraph             --------------------------
	.section	.nv.callgraph,"",@"SHT_CUDA_CALLGRAPH"
	.align	4
	.sectionentsize	8
	.align		4
        /*0000*/ 	.word	0x00000000
	.align		4
        /*0004*/ 	.word	0xffffffff
	.align		4
        /*0008*/ 	.word	0x00000000
	.align		4
        /*000c*/ 	.word	0xfffffffe
	.align		4
        /*0010*/ 	.word	0x00000000
	.align		4
        /*0014*/ 	.word	0xfffffffd
	.align		4
        /*0018*/ 	.word	0x00000000
	.align		4
        /*001c*/ 	.word	0xfffffffc


//--------------------- .text.triton_poi_fused__to_copy_add_arange_clamp_mul_sub_12 --------------------------
	.section	.text.triton_poi_fused__to_copy_add_arange_clamp_mul_sub_12,"ax",@progbits
	.align	128
        .global         triton_poi_fused__to_copy_add_arange_clamp_mul_sub_12
        .type           triton_poi_fused__to_copy_add_arange_clamp_mul_sub_12,@function
        .size           triton_poi_fused__to_copy_add_arange_clamp_mul_sub_12,(.L_x_1 - triton_poi_fused__to_copy_add_arange_clamp_mul_sub_12)
        .other          triton_poi_fused__to_copy_add_arange_clamp_mul_sub_12,@"STO_CUDA_ENTRY STV_DEFAULT"
triton_poi_fused__to_copy_add_arange_clamp_mul_sub_12:
.text.triton_poi_fused__to_copy_add_arange_clamp_mul_sub_12:
[----:B------:R-:W0:Y:S02]  /*0000*/  LDC R1, c[0x0][0x28] ;  /* 0x00000a00ff017b82 */ /* 0x000e240000000800 */
[----:B------:R-:W1:Y:S01]  /*0010*/  S2R R6, SR_TID.X ;  /* 0x0000000000067919 */ /* 0x000e620000002100 */
[----:B------:R-:W-:Y:S01]  /*0020*/  IMAD.MOV.U32 R3, RZ, RZ, 0x3f000000 ;  /* 0x3f000000ff037424 */ /* 0x000fe200078e00ff */
[----:B------:R-:W2:Y:S01]  /*0030*/  S2R R5, SR_CTAID.X ;  /* 0x0000000000057919 */ /* 0x000ea20000002500 */
[C---:B-1----:R-:W-:Y:S02]  /*0040*/  LOP3.LUT R0, R6.reuse, 0xf, RZ, 0xc0, !PT ;  /* 0x0000000f06007812 */ /* 0x042fe400078ec0ff */
[----:B------:R-:W-:-:S03]  /*0050*/  LOP3.LUT P0, RZ, R6, 0x10, RZ, 0xc0, !PT ;  /* 0x0000001006ff7812 */ /* 0x000fc6000780c0ff */
[----:B--2---:R-:W-:-:S05]  /*0060*/  IMAD R5, R5, 0x10, R0 ;  /* 0x0000001005057824 */ /* 0x004fca00078e0200 */
[----:B------:R-:W-:Y:S02]  /*0070*/  I2FP.F32.S32 R0, R5 ;  /* 0x0000000500007245 */ /* 0x000fe40000201400 */
[----:B------:R-:W-:-:S03]  /*0080*/  ISETP.LT.AND P0, PT, R5, 0x10, !P0 ;  /* 0x000000100500780c */ /* 0x000fc60004701270 */
[----:B------:R-:W-:-:S04]  /*0090*/  FADD R0, R0, 0.5 ;  /* 0x3f00000000007421 */ /* 0x000fc80000000000 */
[----:B------:R-:W-:Y:S02]  /*00a0*/  FFMA R0, R0, R3, -0.5 ;  /* 0xbf00000000007423 */ /* 0x000fe40000000003 */
[----:B------:R-:W1:Y:S03]  /*00b0*/  LDC.64 R2, c[0x0][0x210] ;  /* 0x00008400ff027b82 */ /* 0x000e660000000a00 */
[----:B------:R-:W-:-:S04]  /*00c0*/  FMNMX R0, RZ, R0, !PT ;  /* 0x00000000ff007209 */ /* 0x000fc80007800000 */
[----:B------:R-:W2:Y:S02]  /*00d0*/  F2I.TRUNC.NTZ R4, R0 ;  /* 0x0000000000047305 */ /* 0x000ea4000020f100 */
[----:B--2---:R-:W-:Y:S01]  /*00e0*/  I2FP.F32.S32 R7, R4 ;  /* 0x0000000400077245 */ /* 0x004fe20000201400 */
[----:B-1----:R-:W-:-:S04]  /*00f0*/  IMAD.WIDE R2, R5, 0x4, R2 ;  /* 0x0000000405027825 */ /* 0x002fc800078e0202 */
[----:B------:R-:W-:Y:S01]  /*0100*/  FADD.SAT R7, R0, -R7 ;  /* 0x8000000700077221 */ /* 0x000fe20000002000 */
[----:B------:R-:W-:Y:S06]  /*0110*/  @!P0 EXIT ;  /* 0x000000000000894d */ /* 0x000fec0003800000 */
[----:B------:R-:W-:Y:S02]  /*0120*/  ULDC.64 UR4, c[0x0][0x208] ;  /* 0x0000820000047ab9 */ /* 0x000fe40000000a00 */
[----:B------:R-:W-:Y:S01]  /*0130*/  STG.E desc[UR4][R2.64], R7 ;  /* 0x0000000702007986 */ /* 0x000fe2000c101904 */
[----:B------:R-:W-:Y:S05]  /*0140*/  EXIT ;  /* 0x000000000000794d */ /* 0x000fea0003800000 */
.L_x_0:
[----:B------:R-:W-:-:S00]  /*0150*/  BRA `(.L_x_0) ;  /* 0xfffffffc00fc7947 */ /* 0x000fc0000383ffff */
[----:B------:R-:W-:-:S00]  /*0160*/  NOP ;  /* 0x0000000000007918 */ /* 0x000fc00000000000 */
        /* <DEDUP_REMOVED lines=9> */
.L_x_1:


//--------------------- .nv.constant0.triton_poi_fused__to_copy_add_arange_clamp_mul_sub_12 --------------------------
	.section	.nv.constant0.triton_poi_fused__to_copy_add_arange_clamp_mul_sub_12,"a",@progbits
	.sectionflags	@""
	.align	4
.nv.constant0.triton_poi_fused__to_copy_add_arange_clamp_mul_sub_12:
	.zero		540
